	.headerflags	@"EF_CUDA_TEXMODE_UNIFIED EF_CUDA_64BIT_ADDRESS EF_CUDA_ACCELERATORS EF_CUDA_SM90 EF_CUDA_VIRTUAL_SM(EF_CUDA_SM90)"
	.elftype	@"ET_EXEC"


//--------------------- .nv.info                  --------------------------
	.section	.nv.info,"",@"SHT_CUDA_INFO"
	.align	4


	//----- nvinfo : EIATTR_REGCOUNT
	.align		4
        /*0000*/ 	.byte	0x04, 0x2f
        /*0002*/ 	.short	(.L_3 - .L_2)
	.align		4
.L_2:
        /*0004*/ 	.word	index@(triton_poi_fused__native_batch_norm_legit_no_training_relu_45)
        /*0008*/ 	.word	0x00000022


	//----- nvinfo : EIATTR_MIN_STACK_SIZE
	.align		4
.L_3:
        /*000c*/ 	.byte	0x04, 0x12
        /*000e*/ 	.short	(.L_5 - .L_4)
	.align		4
.L_4:
        /*0010*/ 	.word	index@(triton_poi_fused__native_batch_norm_legit_no_training_relu_45)
        /*0014*/ 	.word	0x00000000


	//----- nvinfo : EIATTR_FRAME_SIZE
	.align		4
.L_5:
        /*0018*/ 	.byte	0x04, 0x11
        /*001a*/ 	.short	(.L_7 - .L_6)
	.align		4
.L_6:
        /*001c*/ 	.word	index@(triton_poi_fused__native_batch_norm_legit_no_training_relu_45)
        /*0020*/ 	.word	0x00000000


	//----- nvinfo : EIATTR_MIN_STACK_SIZE
	.align		4
.L_7:
        /*0024*/ 	.byte	0x04, 0x12
        /*0026*/ 	.short	(.L_9 - .L_8)
	.align		4
.L_8:
        /*0028*/ 	.word	index@(triton_poi_fused__native_batch_norm_legit_no_training_relu_45)
        /*002c*/ 	.word	0x00000000
.L_9:


//--------------------- .nv.info.triton_poi_fused__native_batch_norm_legit_no_training_relu_45 --------------------------
	.section	.nv.info.triton_poi_fused__native_batch_norm_legit_no_training_relu_45,"",@"SHT_CUDA_INFO"
	.sectionflags	@""
	.align	4


	//----- nvinfo : EIATTR_CUDA_API_VERSION
	.align		4
        /*0000*/ 	.byte	0x04, 0x37
        /*0002*/ 	.short	(.L_11 - .L_10)
.L_10:
        /*0004*/ 	.word	0x0000007c


	//----- nvinfo : EIATTR_KPARAM_INFO
	.align		4
.L_11:
        /*0008*/ 	.byte	0x04, 0x17
        /*000a*/ 	.short	(.L_13 - .L_12)
.L_12:
        /*000c*/ 	.word	0x00000000
        /*0010*/ 	.short	0x0007
        /*0012*/ 	.short	0x0034
        /*0014*/ 	.byte	0x00, 0xf0, 0x11, 0x00


	//----- nvinfo : EIATTR_KPARAM_INFO
	.align		4
.L_13:
        /*0018*/ 	.byte	0x04, 0x17
        /*001a*/ 	.short	(.L_15 - .L_14)
.L_14:
        /*001c*/ 	.word	0x00000000
        /*0020*/ 	.short	0x0006
        /*0022*/ 	.short	0x0030
        /*0024*/ 	.byte	0x00, 0xf0, 0x11, 0x00


	//----- nvinfo : EIATTR_KPARAM_INFO
	.align		4
.L_15:
        /*0028*/ 	.byte	0x04, 0x17
        /*002a*/ 	.short	(.L_17 - .L_16)
.L_16:
        /*002c*/ 	.word	0x00000000
        /*0030*/ 	.short	0x0005
        /*0032*/ 	.short	0x0028
        /*0034*/ 	.byte	0x00, 0xf4, 0x21, 0x00


	//----- nvinfo : EIATTR_KPARAM_INFO
	.align		4
.L_17:
        /*0038*/ 	.byte	0x04, 0x17
        /*003a*/ 	.short	(.L_19 - .L_18)
.L_18:
        /*003c*/ 	.word	0x00000000
        /*0040*/ 	.short	0x0004
        /*0042*/ 	.short	0x0020
        /*0044*/ 	.byte	0x00, 0xf4, 0x21, 0x00


	//----- nvinfo : EIATTR_KPARAM_INFO
	.align		4
.L_19:
        /*0048*/ 	.byte	0x04, 0x17
        /*004a*/ 	.short	(.L_21 - .L_20)
.L_20:
        /*004c*/ 	.word	0x00000000
        /*0050*/ 	.short	0x0003
        /*0052*/ 	.short	0x0018
        /*0054*/ 	.byte	0x00, 0xf4, 0x21, 0x00


	//----- nvinfo : EIATTR_KPARAM_INFO
	.align		4
.L_21:
        /*0058*/ 	.byte	0x04, 0x17
        /*005a*/ 	.short	(.L_23 - .L_22)
.L_22:
        /*005c*/ 	.word	0x00000000
        /*0060*/ 	.short	0x0002
        /*0062*/ 	.short	0x0010
        /*0064*/ 	.byte	0x00, 0xf4, 0x21, 0x00


	//----- nvinfo : EIATTR_KPARAM_INFO
	.align		4
.L_23:
        /*0068*/ 	.byte	0x04, 0x17
        /*006a*/ 	.short	(.L_25 - .L_24)
.L_24:
        /*006c*/ 	.word	0x00000000
        /*0070*/ 	.short	0x0001
        /*0072*/ 	.short	0x0008
        /*0074*/ 	.byte	0x00, 0xf4, 0x21, 0x00


	//----- nvinfo : EIATTR_KPARAM_INFO
	.align		4
.L_25:
        /*0078*/ 	.byte	0x04, 0x17
        /*007a*/ 	.short	(.L_27 - .L_26)
.L_26:
        /*007c*/ 	.word	0x00000000
        /*0080*/ 	.short	0x0000
        /*0082*/ 	.short	0x0000
        /*0084*/ 	.byte	0x00, 0xf4, 0x21, 0x00


	//----- nvinfo : EIATTR_SPARSE_MMA_MASK
	.align		4
.L_27:
        /*0088*/ 	.byte	0x03, 0x50
        /*008a*/ 	.short	0x0000


	//----- nvinfo : EIATTR_MAXREG_COUNT
	.align		4
        /*008c*/ 	.byte	0x03, 0x1b
        /*008e*/ 	.short	0x00ff


	//----- nvinfo : EIATTR_EXIT_INSTR_OFFSETS
	.align		4
        /*0090*/ 	.byte	0x04, 0x1c
        /*0092*/ 	.short	(.L_29 - .L_28)


	//   ....[0]....
.L_28:
        /*0094*/ 	.word	0x00001240


	//   ....[1]....
        /*0098*/ 	.word	0x00001310


	//----- nvinfo : EIATTR_REQNTID
	.align		4
.L_29:
        /*009c*/ 	.byte	0x04, 0x10
        /*009e*/ 	.short	(.L_31 - .L_30)
.L_30:
        /*00a0*/ 	.word	0x00000100
        /*00a4*/ 	.word	0x00000001
        /*00a8*/ 	.word	0x00000001


	//----- nvinfo : EIATTR_CBANK_PARAM_SIZE
	.align		4
.L_31:
        /*00ac*/ 	.byte	0x03, 0x19
        /*00ae*/ 	.short	0x0038


	//----- nvinfo : EIATTR_PARAM_CBANK
	.align		4
        /*00b0*/ 	.byte	0x04, 0x0a
        /*00b2*/ 	.short	(.L_33 - .L_32)
	.align		4
.L_32:
        /*00b4*/ 	.word	index@(.nv.constant0.triton_poi_fused__native_batch_norm_legit_no_training_relu_45)
        /*00b8*/ 	.short	0x0210
        /*00ba*/ 	.short	0x0038


	//----- nvinfo : EIATTR_SW_WAR
	.align		4
.L_33:
        /*00bc*/ 	.byte	0x04, 0x36
        /*00be*/ 	.short	(.L_35 - .L_34)
.L_34:
        /*00c0*/ 	.word	0x00000008
.L_35:


//--------------------- .nv.callgraph             --------------------------
	.section	.nv.callgraph,"",@"SHT_CUDA_CALLGRAPH"
	.align	4
	.sectionentsize	8
	.align		4
        /*0000*/ 	.word	0x00000000
	.align		4
        /*0004*/ 	.word	0xffffffff
	.align		4
        /*0008*/ 	.word	0x00000000
	.align		4
        /*000c*/ 	.word	0xfffffffe
	.align		4
        /*0010*/ 	.word	0x00000000
	.align		4
        /*0014*/ 	.word	0xfffffffd
	.align		4
        /*0018*/ 	.word	0x00000000
	.align		4
        /*001c*/ 	.word	0xfffffffc


//--------------------- .nv.constant4             --------------------------
	.section	.nv.constant4,"a",@progbits
	.align	8
	.align		8
.nv.constant4:
        /*0000*/ 	.dword	_$_str
	.align		8
        /*0008*/ 	.dword	_$_str_$_2


//--------------------- .text.triton_poi_fused__native_batch_norm_legit_no_training_relu_45 --------------------------
	.section	.text.triton_poi_fused__native_batch_norm_legit_no_training_relu_45,"ax",@progbits
	.sectionflags	@"SHF_BARRIERS=1"
	.align	128
        .global         triton_poi_fused__native_batch_norm_legit_no_training_relu_45
        .type           triton_poi_fused__native_batch_norm_legit_no_training_relu_45,@function
        .size           triton_poi_fused__native_batch_norm_legit_no_training_relu_45,(.L_x_1 - triton_poi_fused__native_batch_norm_legit_no_training_relu_45)
        .other          triton_poi_fused__native_batch_norm_legit_no_training_relu_45,@"STO_CUDA_ENTRY STV_DEFAULT"
triton_poi_fused__native_batch_norm_legit_no_training_relu_45:
.text.triton_poi_fused__native_batch_norm_legit_no_training_relu_45:
[----:B------:R-:W0:Y:S02]  /*0000*/  LDC R1, c[0x0][0x28] ;  /* 0x00000a00ff017b82 */ /* 0x000e240000000800 */
[----:B------:R-:W1:Y:S01]  /*0010*/  S2R R3, SR_CTAID.Y ;  /* 0x0000000000037919 */ /* 0x000e620000002600 */
[----:B------:R-:W2:Y:S01]  /*0020*/  LDC.64 R30, c[0x0][0x210] ;  /* 0x00008400ff1e7b82 */ /* 0x000ea20000000a00 */
[----:B------:R-:W-:Y:S02]  /*0030*/  CS2R R6, SRZ ;  /* 0x0000000000067805 */ /* 0x000fe4000001ff00 */
[----:B------:R-:W-:Y:S01]  /*0040*/  CS2R R10, SRZ ;  /* 0x00000000000a7805 */ /* 0x000fe2000001ff00 */
[----:B------:R-:W3:Y:S01]  /*0050*/  S2R R8, SR_TID.X ;  /* 0x0000000000087919 */ /* 0x000ee20000002100 */
[----:B------:R-:W-:Y:S01]  /*0060*/  ULDC.64 UR6, c[0x0][0x208] ;  /* 0x0000820000067ab9 */ /* 0x000fe20000000a00 */
[----:B------:R-:W4:Y:S02]  /*0070*/  S2R R21, SR_CTAID.X ;  /* 0x0000000000157919 */ /* 0x000f240000002500 */
[----:B------:R-:W5:Y:S01]  /*0080*/  LDC.64 R26, c[0x0][0x218] ;  /* 0x00008600ff1a7b82 */ /* 0x000f620000000a00 */
[----:B-1----:R-:W-:-:S02]  /*0090*/  IMAD.SHL.U32 R3, R3, 0x40, RZ ;  /* 0x0000004003037824 */ /* 0x002fc400078e00ff */
[----:B---3--:R-:W-:Y:S02]  /*00a0*/  IMAD.SHL.U32 R0, R8, 0x4, RZ ;  /* 0x0000000408007824 */ /* 0x008fe400078e00ff */
[----:B----4-:R-:W-:-:S03]  /*00b0*/  IMAD.SHL.U32 R21, R21, 0x40, RZ ;  /* 0x0000004015157824 */ /* 0x010fc600078e00ff */
[----:B------:R-:W-:-:S04]  /*00c0*/  LOP3.LUT R24, R3, 0x3c, R0, 0xf8, !PT ;  /* 0x0000003c03187812 */ /* 0x000fc800078ef800 */
[C---:B------:R-:W-:Y:S01]  /*00d0*/  ISETP.GE.AND P0, PT, R24.reuse, 0x600, PT ;  /* 0x000006001800780c */ /* 0x040fe20003f06270 */
[----:B------:R-:W-:-:S05]  /*00e0*/  IMAD.HI R2, R24, 0x2aaaaaab, RZ ;  /* 0x2aaaaaab18027827 */ /* 0x000fca00078e02ff */
[----:B------:R-:W-:-:S04]  /*00f0*/  SHF.R.U32.HI R5, RZ, 0x1f, R2 ;  /* 0x0000001fff057819 */ /* 0x000fc80000011602 */
[----:B------:R-:W-:Y:S02]  /*0100*/  LEA.HI.SX32 R15, R2, R5, 0x1a ;  /* 0x00000005020f7211 */ /* 0x000fe400078fd2ff */
[----:B------:R-:W-:Y:S02]  /*0110*/  CS2R R4, SRZ ;  /* 0x0000000000047805 */ /* 0x000fe4000001ff00 */
[----:B------:R-:W-:Y:S02]  /*0120*/  SHF.R.U32.HI R2, RZ, 0x4, R8 ;  /* 0x00000004ff027819 */ /* 0x000fe40000011608 */
[----:B------:R-:W-:Y:S01]  /*0130*/  CS2R R8, SRZ ;  /* 0x0000000000087805 */ /* 0x000fe2000001ff00 */
[----:B------:R-:W-:Y:S01]  /*0140*/  IMAD R24, R15, -0x180, R24 ;  /* 0xfffffe800f187824 */ /* 0x000fe200078e0218 */
[----:B------:R-:W-:-:S03]  /*0150*/  SGXT.U32 R2, R2, 0x4 ;  /* 0x000000040202781a */ /* 0x000fc60000000000 */
[----:B------:R-:W-:Y:S01]  /*0160*/  IMAD R15, R15, 0x12600, R24 ;  /* 0x000126000f0f7824 */ /* 0x000fe200078e0218 */
[----:B------:R-:W-:Y:S02]  /*0170*/  LOP3.LUT R12, R21, R2, RZ, 0xfc, !PT ;  /* 0x00000002150c7212 */ /* 0x000fe400078efcff */
[----:B------:R-:W-:Y:S02]  /*0180*/  LOP3.LUT R13, R21, 0x10, R2, 0xfe, !PT ;  /* 0x00000010150d7812 */ /* 0x000fe400078efe02 */
[C---:B------:R-:W-:Y:S01]  /*0190*/  ISETP.LT.AND P1, PT, R12.reuse, 0xc4, !P0 ;  /* 0x000000c40c00780c */ /* 0x040fe20004721270 */
[--C-:B------:R-:W-:Y:S01]  /*01a0*/  IMAD R19, R12, 0x180, R15.reuse ;  /* 0x000001800c137824 */ /* 0x100fe200078e020f */
[C---:B------:R-:W-:Y:S01]  /*01b0*/  ISETP.LT.AND P2, PT, R13.reuse, 0xc4, !P0 ;  /* 0x000000c40d00780c */ /* 0x040fe20004741270 */
[----:B------:R-:W-:Y:S01]  /*01c0*/  IMAD R23, R13, 0x180, R15 ;  /* 0x000001800d177824 */ /* 0x000fe200078e020f */
[----:B------:R-:W-:Y:S01]  /*01d0*/  LOP3.LUT R29, R21, 0x20, R2, 0xfe, !PT ;  /* 0x00000020151d7812 */ /* 0x000fe200078efe02 */
[----:B--2---:R-:W-:Y:S01]  /*01e0*/  IMAD.WIDE R18, R19, 0x4, R30 ;  /* 0x0000000413127825 */ /* 0x004fe200078e021e */
[----:B------:R-:W-:-:S02]  /*01f0*/  LOP3.LUT R14, R21, 0x30, R2, 0xfe, !PT ;  /* 0x00000030150e7812 */ /* 0x000fc400078efe02 */
[C---:B------:R-:W-:Y:S01]  /*0200*/  ISETP.LT.AND P3, PT, R29.reuse, 0xc4, !P0 ;  /* 0x000000c41d00780c */ /* 0x040fe20004761270 */
[----:B------:R-:W-:Y:S01]  /*0210*/  IMAD R29, R29, 0x180, R15 ;  /* 0x000001801d1d7824 */ /* 0x000fe200078e020f */
[C---:B------:R-:W-:Y:S01]  /*0220*/  ISETP.LT.AND P4, PT, R14.reuse, 0xc4, !P0 ;  /* 0x000000c40e00780c */ /* 0x040fe20004781270 */
[----:B------:R-:W-:Y:S01]  /*0230*/  IMAD.WIDE R22, R23, 0x4, R30 ;  /* 0x0000000417167825 */ /* 0x000fe200078e021e */
[----:B------:R-:W-:Y:S01]  /*0240*/  LOP3.LUT R0, R21, 0x3c, R0, 0xf8, !PT ;  /* 0x0000003c15007812 */ /* 0x000fe200078ef800 */
[----:B------:R1:W2:Y:S02]  /*0250*/  @P1 LDG.E.EL.128 R4, desc[UR6][R18.64] ;  /* 0x0000000612041981 */ /* 0x0002a4000c2e1d00 */
[----:B------:R-:W-:Y:S02]  /*0260*/  IMAD R17, R14, 0x180, R15 ;  /* 0x000001800e117824 */ /* 0x000fe400078e020f */
[----:B------:R-:W-:Y:S01]  /*0270*/  IMAD.WIDE R28, R29, 0x4, R30 ;  /* 0x000000041d1c7825 */ /* 0x000fe200078e021e */
[----:B------:R3:W4:Y:S01]  /*0280*/  @P2 LDG.E.EL.128 R8, desc[UR6][R22.64] ;  /* 0x0000000616082981 */ /* 0x000722000c2e1d00 */
[----:B------:R-:W-:-:S02]  /*0290*/  CS2R R12, SRZ ;  /* 0x00000000000c7805 */ /* 0x000fc4000001ff00 */
[----:B------:R-:W-:Y:S01]  /*02a0*/  CS2R R14, SRZ ;  /* 0x00000000000e7805 */ /* 0x000fe2000001ff00 */
[----:B------:R-:W-:Y:S01]  /*02b0*/  IMAD.WIDE R30, R17, 0x4, R30 ;  /* 0x00000004111e7825 */ /* 0x000fe200078e021e */
[----:B------:R-:W-:Y:S02]  /*02c0*/  CS2R R16, SRZ ;  /* 0x0000000000107805 */ /* 0x000fe4000001ff00 */
[----:B-1----:R-:W-:Y:S02]  /*02d0*/  CS2R R18, SRZ ;  /* 0x0000000000127805 */ /* 0x002fe4000001ff00 */
[----:B------:R-:W-:Y:S01]  /*02e0*/  CS2R R20, SRZ ;  /* 0x0000000000147805 */ /* 0x000fe2000001ff00 */
[----:B-----5:R-:W-:Y:S01]  /*02f0*/  IMAD.WIDE R26, R24, 0x4, R26 ;  /* 0x00000004181a7825 */ /* 0x020fe200078e021a */
[----:B------:R1:W5:Y:S01]  /*0300*/  @P3 LDG.E.EL.128 R12, desc[UR6][R28.64] ;  /* 0x000000061c0c3981 */ /* 0x000362000c2e1d00 */
[----:B---3--:R-:W-:-:S03]  /*0310*/  CS2R R22, SRZ ;  /* 0x0000000000167805 */ /* 0x008fc6000001ff00 */
[----:B------:R-:W3:Y:S04]  /*0320*/  @P4 LDG.E.EL.128 R16, desc[UR6][R30.64] ;  /* 0x000000061e104981 */ /* 0x000ee8000c2e1d00 */
[----:B------:R-:W2:Y:S01]  /*0330*/  @!P0 LDG.E.EL.128 R20, desc[UR6][R26.64] ;  /* 0x000000061a148981 */ /* 0x000ea2000c2e1d00 */
[----:B-1----:R-:W1:Y:S02]  /*0340*/  LDC.64 R28, c[0x0][0x220] ;  /* 0x00008800ff1c7b82 */ /* 0x002e640000000a00 */
[----:B-1----:R-:W-:-:S04]  /*0350*/  IMAD.WIDE R28, R24, 0x4, R28 ;  /* 0x00000004181c7825 */ /* 0x002fc800078e021c */
[C---:B--2---:R-:W-:Y:S01]  /*0360*/  FADD R4, -R20.reuse, R4 ;  /* 0x0000000414047221 */ /* 0x044fe20000000100 */
[C---:B----4-:R-:W-:Y:S01]  /*0370*/  FADD R25, -R20.reuse, R8 ;  /* 0x0000000814197221 */ /* 0x050fe20000000100 */
[C---:B-----5:R-:W-:Y:S01]  /*0380*/  FADD R12, -R20.reuse, R12 ;  /* 0x0000000c140c7221 */ /* 0x060fe20000000100 */
[----:B---3--:R-:W-:Y:S01]  /*0390*/  FADD R16, -R20, R16 ;  /* 0x0000001014107221 */ /* 0x008fe20000000100 */
[C---:B------:R-:W-:Y:S01]  /*03a0*/  FADD R5, -R21.reuse, R5 ;  /* 0x0000000515057221 */ /* 0x040fe20000000100 */
[C---:B------:R-:W-:Y:S01]  /*03b0*/  FADD R20, -R21.reuse, R9 ;  /* 0x0000000915147221 */ /* 0x040fe20000000100 */
[C---:B------:R-:W-:Y:S01]  /*03c0*/  FADD R13, -R21.reuse, R13 ;  /* 0x0000000d150d7221 */ /* 0x040fe20000000100 */
[----:B------:R-:W-:Y:S01]  /*03d0*/  FADD R17, -R21, R17 ;  /* 0x0000001115117221 */ /* 0x000fe20000000100 */
[----:B------:R-:W-:Y:S01]  /*03e0*/  FADD R21, -R22, R10 ;  /* 0x0000000a16157221 */ /* 0x000fe20000000100 */
[----:B------:R-:W-:Y:S01]  /*03f0*/  FADD R26, -R23, R11 ;  /* 0x0000000b171a7221 */ /* 0x000fe20000000100 */
[----:B------:R-:W-:-:S02]  /*0400*/  CS2R R8, SRZ ;  /* 0x0000000000087805 */ /* 0x000fc4000001ff00 */
[----:B------:R-:W-:-:S06]  /*0410*/  CS2R R10, SRZ ;  /* 0x00000000000a7805 */ /* 0x000fcc000001ff00 */
[----:B------:R-:W2:Y:S01]  /*0420*/  @!P0 LDG.E.EL.128 R8, desc[UR6][R28.64] ;  /* 0x000000061c088981 */ /* 0x000ea2000c2e1d00 */
[C---:B------:R-:W-:Y:S01]  /*0430*/  FADD R6, -R22.reuse, R6 ;  /* 0x0000000616067221 */ /* 0x040fe20000000100 */
[C---:B------:R-:W-:Y:S01]  /*0440*/  FADD R14, -R22.reuse, R14 ;  /* 0x0000000e160e7221 */ /* 0x040fe20000000100 */
[----:B------:R-:W-:Y:S01]  /*0450*/  FADD R18, -R22, R18 ;  /* 0x0000001216127221 */ /* 0x000fe20000000100 */
[C---:B------:R-:W-:Y:S01]  /*0460*/  FADD R22, -R23.reuse, R7 ;  /* 0x0000000717167221 */ /* 0x040fe20000000100 */
[C---:B------:R-:W-:Y:S01]  /*0470*/  FADD R7, -R23.reuse, R19 ;  /* 0x0000001317077221 */ /* 0x040fe20000000100 */
[----:B------:R-:W-:Y:S01]  /*0480*/  FADD R15, -R23, R15 ;  /* 0x0000000f170f7221 */ /* 0x000fe20000000100 */
[----:B--2---:R-:W-:-:S04]  /*0490*/  FADD R27, R8, 9.9999997473787516356e-06 ;  /* 0x3727c5ac081b7421 */ /* 0x004fc80000000000 */
[----:B------:R-:W1:Y:S01]  /*04a0*/  MUFU.SQRT R8, R27 ;  /* 0x0000001b00087308 */ /* 0x000e620000002000 */
[----:B------:R-:W-:Y:S01]  /*04b0*/  FADD R19, R10, 9.9999997473787516356e-06 ;  /* 0x3727c5ac0a137421 */ /* 0x000fe20000000000 */
[----:B------:R-:W-:-:S06]  /*04c0*/  FADD R11, R11, 9.9999997473787516356e-06 ;  /* 0x3727c5ac0b0b7421 */ /* 0x000fcc0000000000 */
[----:B------:R-:W2:Y:S01]  /*04d0*/  MUFU.SQRT R30, R11 ;  /* 0x0000000b001e7308 */ /* 0x000ea20000002000 */
[----:B-1----:R-:W-:-:S07]  /*04e0*/  FSETP.GT.AND P6, PT, R8, 8.50705917302346158658e+37, PT ;  /* 0x7e8000000800780b */ /* 0x002fce0003fc4000 */
[----:B------:R-:W1:Y:S01]  /*04f0*/  MUFU.SQRT R19, R19 ;  /* 0x0000001300137308 */ /* 0x000e620000002000 */
[----:B------:R-:W-:Y:S01]  /*0500*/  FSETP.GEU.AND P1, PT, R8, 1.175494350822287508e-38, PT ;  /* 0x008000000800780b */ /* 0x000fe20003f2e000 */
[----:B------:R-:W-:Y:S02]  /*0510*/  IMAD.MOV.U32 R10, RZ, RZ, 0x3e800000 ;  /* 0x3e800000ff0a7424 */ /* 0x000fe400078e00ff */
[----:B------:R-:W-:-:S03]  /*0520*/  FADD R9, R9, 9.9999997473787516356e-06 ;  /* 0x3727c5ac09097421 */ /* 0x000fc60000000000 */
[----:B------:R-:W-:Y:S01]  /*0530*/  FSEL R28, R10, 1, P6 ;  /* 0x3f8000000a1c7808 */ /* 0x000fe20003000000 */
[----:B------:R-:W-:Y:S01]  /*0540*/  @P6 FMUL R8, R8, 0.25 ;  /* 0x3e80000008086820 */ /* 0x000fe20000400000 */
[----:B--2---:R-:W-:Y:S02]  /*0550*/  FSETP.GT.AND P6, PT, R30, 8.50705917302346158658e+37, PT ;  /* 0x7e8000001e00780b */ /* 0x004fe40003fc4000 */
[----:B-1----:R-:W-:-:S03]  /*0560*/  FSETP.GT.AND P4, PT, R19, 8.50705917302346158658e+37, PT ;  /* 0x7e8000001300780b */ /* 0x002fc60003f84000 */
[----:B------:R-:W-:Y:S01]  /*0570*/  @!P1 FMUL R8, R8, 16777216 ;  /* 0x4b80000008089820 */ /* 0x000fe20000400000 */
[----:B------:R-:W-:Y:S01]  /*0580*/  @!P1 FMUL R28, R28, 16777216 ;  /* 0x4b8000001c1c9820 */ /* 0x000fe20000400000 */
[----:B------:R-:W-:Y:S01]  /*0590*/  FSETP.GEU.AND P1, PT, R30, 1.175494350822287508e-38, PT ;  /* 0x008000001e00780b */ /* 0x000fe20003f2e000 */
[----:B------:R-:W1:Y:S01]  /*05a0*/  MUFU.SQRT R23, R9 ;  /* 0x0000000900177308 */ /* 0x000e620000002000 */
[----:B------:R-:W-:-:S04]  /*05b0*/  FSETP.GEU.AND P5, PT, R19, 1.175494350822287508e-38, PT ;  /* 0x008000001300780b */ /* 0x000fc80003fae000 */
[----:B------:R-:W-:-:S03]  /*05c0*/  @P6 FMUL R30, R30, 0.25 ;  /* 0x3e8000001e1e6820 */ /* 0x000fc60000400000 */
[----:B------:R-:W2:Y:S01]  /*05d0*/  MUFU.RCP R9, R8 ;  /* 0x0000000800097308 */ /* 0x000ea20000001000 */
[----:B------:R-:W-:-:S03]  /*05e0*/  @P4 FMUL R19, R19, 0.25 ;  /* 0x3e80000013134820 */ /* 0x000fc60000400000 */
[----:B------:R-:W-:Y:S02]  /*05f0*/  @!P1 FMUL R30, R30, 16777216 ;  /* 0x4b8000001e1e9820 */ /* 0x000fe40000400000 */
[----:B------:R-:W-:Y:S01]  /*0600*/  @!P5 FMUL R19, R19, 16777216 ;  /* 0x4b8000001313d820 */ /* 0x000fe20000400000 */
[----:B-1----:R-:W-:-:S03]  /*0610*/  FSETP.GT.AND P2, PT, R23, 8.50705917302346158658e+37, PT ;  /* 0x7e8000001700780b */ /* 0x002fc60003f44000 */
[----:B------:R-:W1:Y:S01]  /*0620*/  MUFU.RCP R27, R19 ;  /* 0x00000013001b7308 */ /* 0x000e620000001000 */
[----:B------:R-:W-:Y:S02]  /*0630*/  FSETP.GEU.AND P3, PT, R23, 1.175494350822287508e-38, PT ;  /* 0x008000001700780b */ /* 0x000fe40003f6e000 */
[----:B------:R-:W-:-:S05]  /*0640*/  FSEL R11, R10, 1, P6 ;  /* 0x3f8000000a0b7808 */ /* 0x000fca0003000000 */
[----:B------:R-:W3:Y:S01]  /*0650*/  MUFU.RCP R30, R30 ;  /* 0x0000001e001e7308 */ /* 0x000ee20000001000 */
[----:B--2---:R-:W-:Y:S01]  /*0660*/  FMUL R9, R9, R28 ;  /* 0x0000001c09097220 */ /* 0x004fe20000400000 */
[----:B------:R-:W-:Y:S01]  /*0670*/  FSEL R28, R10, 1, P4 ;  /* 0x3f8000000a1c7808 */ /* 0x000fe20002000000 */
[----:B------:R-:W-:Y:S01]  /*0680*/  @P2 FMUL R23, R23, 0.25 ;  /* 0x3e80000017172820 */ /* 0x000fe20000400000 */
[----:B------:R-:W-:-:S03]  /*0690*/  @!P1 FMUL R11, R11, 16777216 ;  /* 0x4b8000000b0b9820 */ /* 0x000fc60000400000 */
[----:B------:R-:W-:Y:S01]  /*06a0*/  @!P5 FMUL R28, R28, 16777216 ;  /* 0x4b8000001c1cd820 */ /* 0x000fe20000400000 */
[----:B------:R-:W-:Y:S01]  /*06b0*/  @!P3 FMUL R23, R23, 16777216 ;  /* 0x4b8000001717b820 */ /* 0x000fe20000400000 */
[----:B------:R-:W-:Y:S02]  /*06c0*/  FSEL R8, R10, 1, P2 ;  /* 0x3f8000000a087808 */ /* 0x000fe40001000000 */
[----:B-1----:R-:W-:Y:S01]  /*06d0*/  FMUL R27, R27, R28 ;  /* 0x0000001c1b1b7220 */ /* 0x002fe20000400000 */
[----:B---3--:R-:W-:Y:S02]  /*06e0*/  FMUL R28, R30, R11 ;  /* 0x0000000b1e1c7220 */ /* 0x008fe40000400000 */
[----:B------:R-:W1:Y:S01]  /*06f0*/  LDC.64 R10, c[0x0][0x228] ;  /* 0x00008a00ff0a7b82 */ /* 0x000e620000000a00 */
[----:B------:R-:W2:Y:S01]  /*0700*/  MUFU.RCP R23, R23 ;  /* 0x0000001700177308 */ /* 0x000ea20000001000 */
[----:B------:R-:W-:-:S06]  /*0710*/  @!P3 FMUL R8, R8, 16777216 ;  /* 0x4b8000000808b820 */ /* 0x000fcc0000400000 */
[----:B------:R-:W3:Y:S01]  /*0720*/  LDC.64 R30, c[0x0][0x230] ;  /* 0x00008c00ff1e7b82 */ /* 0x000ee20000000a00 */
[C---:B------:R-:W-:Y:S01]  /*0730*/  FMUL R19, R28.reuse, R26 ;  /* 0x0000001a1c137220 */ /* 0x040fe20000400000 */
[C---:B------:R-:W-:Y:S01]  /*0740*/  FMUL R7, R28.reuse, R7 ;  /* 0x000000071c077220 */ /* 0x040fe20000400000 */
[C---:B------:R-:W-:Y:S01]  /*0750*/  FMUL R22, R28.reuse, R22 ;  /* 0x000000161c167220 */ /* 0x040fe20000400000 */
[C---:B------:R-:W-:Y:S01]  /*0760*/  FMUL R18, R27.reuse, R18 ;  /* 0x000000121b127220 */ /* 0x040fe20000400000 */
[----:B------:R-:W-:Y:S01]  /*0770*/  FMUL R26, R27, R14 ;  /* 0x0000000e1b1a7220 */ /* 0x000fe20000400000 */
[----:B--2---:R-:W-:Y:S01]  /*0780*/  FMUL R8, R23, R8 ;  /* 0x0000000817087220 */ /* 0x004fe20000400000 */
[----:B------:R-:W-:Y:S01]  /*0790*/  FMUL R23, R28, R15 ;  /* 0x0000000f1c177220 */ /* 0x000fe20000400000 */
[C---:B------:R-:W-:Y:S01]  /*07a0*/  FMUL R21, R27.reuse, R21 ;  /* 0x000000151b157220 */ /* 0x040fe20000400000 */
[----:B------:R-:W-:Y:S01]  /*07b0*/  FMUL R6, R27, R6 ;  /* 0x000000061b067220 */ /* 0x000fe20000400000 */
[C---:B------:R-:W-:Y:S01]  /*07c0*/  FMUL R27, R8.reuse, R13 ;  /* 0x0000000d081b7220 */ /* 0x040fe20000400000 */
[C---:B------:R-:W-:Y:S01]  /*07d0*/  FMUL R28, R9.reuse, R12 ;  /* 0x0000000c091c7220 */ /* 0x040fe20000400000 */
[C---:B------:R-:W-:Y:S01]  /*07e0*/  FMUL R17, R8.reuse, R17 ;  /* 0x0000001108117220 */ /* 0x040fe20000400000 */
[C---:B------:R-:W-:Y:S01]  /*07f0*/  FMUL R20, R8.reuse, R20 ;  /* 0x0000001408147220 */ /* 0x040fe20000400000 */
[----:B------:R-:W-:Y:S01]  /*0800*/  FMUL R5, R8, R5 ;  /* 0x0000000508057220 */ /* 0x000fe20000400000 */
[C---:B------:R-:W-:Y:S01]  /*0810*/  FMUL R16, R9.reuse, R16 ;  /* 0x0000001009107220 */ /* 0x040fe20000400000 */
[C---:B------:R-:W-:Y:S01]  /*0820*/  FMUL R25, R9.reuse, R25 ;  /* 0x0000001909197220 */ /* 0x040fe20000400000 */
[----:B------:R-:W-:Y:S01]  /*0830*/  FMUL R4, R9, R4 ;  /* 0x0000000409047220 */ /* 0x000fe20000400000 */
[----:B-1----:R-:W-:Y:S01]  /*0840*/  IMAD.WIDE R12, R24, 0x4, R10 ;  /* 0x00000004180c7825 */ /* 0x002fe200078e020a */
[----:B------:R-:W-:-:S02]  /*0850*/  CS2R R8, SRZ ;  /* 0x0000000000087805 */ /* 0x000fc4000001ff00 */
[----:B------:R-:W-:Y:S02]  /*0860*/  CS2R R10, SRZ ;  /* 0x00000000000a7805 */ /* 0x000fe4000001ff00 */
[----:B------:R-:W-:Y:S01]  /*0870*/  CS2R R14, SRZ ;  /* 0x00000000000e7805 */ /* 0x000fe2000001ff00 */
[----:B---3--:R-:W-:-:S03]  /*0880*/  IMAD.WIDE R30, R24, 0x4, R30 ;  /* 0x00000004181e7825 */ /* 0x008fc600078e021e */
[----:B------:R1:W2:Y:S02]  /*0890*/  @!P0 LDG.E.EL.128 R8, desc[UR6][R12.64] ;  /* 0x000000060c088981 */ /* 0x0002a4000c2e1d00 */
[----:B-1----:R-:W-:-:S06]  /*08a0*/  CS2R R12, SRZ ;  /* 0x00000000000c7805 */ /* 0x002fcc000001ff00 */
[----:B------:R-:W2:Y:S01]  /*08b0*/  @!P0 LDG.E.EL.128 R12, desc[UR6][R30.64] ;  /* 0x000000061e0c8981 */ /* 0x000ea2000c2e1d00 */
[----:B------:R-:W1:Y:S01]  /*08c0*/  S2UR UR5, SR_CgaCtaId ;  /* 0x00000000000579c3 */ /* 0x000e620000008800 */
[----:B------:R-:W-:Y:S02]  /*08d0*/  UMOV UR4, 0x400 ;  /* 0x0000040000047882 */ /* 0x000fe40000000000 */
[----:B-1----:R-:W-:Y:S01]  /*08e0*/  UPRMT UR4, UR5, 0x654, UR4 ;  /* 0x0000065405047896 */ /* 0x002fe20008000004 */
[-CC-:B--2---:R-:W-:Y:S01]  /*08f0*/  FFMA R4, R4, R8.reuse, R12.reuse ;  /* 0x0000000804047223 */ /* 0x184fe2000000000c */
[-CC-:B------:R-:W-:Y:S01]  /*0900*/  FFMA R25, R25, R8.reuse, R12.reuse ;  /* 0x0000000819197223 */ /* 0x180fe2000000000c */
[-CC-:B------:R-:W-:Y:S01]  /*0910*/  FFMA R28, R28, R8.reuse, R12.reuse ;  /* 0x000000081c1c7223 */ /* 0x180fe2000000000c */
[----:B------:R-:W-:Y:S02]  /*0920*/  FFMA R16, R16, R8, R12 ;  /* 0x0000000810107223 */ /* 0x000fe4000000000c */
[----:B------:R-:W1:Y:S01]  /*0930*/  S2R R8, SR_TID.X ;  /* 0x0000000000087919 */ /* 0x000e620000002100 */
[-CC-:B------:R-:W-:Y:S01]  /*0940*/  FFMA R5, R5, R9.reuse, R13.reuse ;  /* 0x0000000905057223 */ /* 0x180fe2000000000d */
[-CC-:B------:R-:W-:Y:S01]  /*0950*/  FFMA R20, R20, R9.reuse, R13.reuse ;  /* 0x0000000914147223 */ /* 0x180fe2000000000d */
[-CC-:B------:R-:W-:Y:S01]  /*0960*/  FFMA R27, R27, R9.reuse, R13.reuse ;  /* 0x000000091b1b7223 */ /* 0x180fe2000000000d */
[----:B------:R-:W-:Y:S01]  /*0970*/  FFMA R17, R17, R9, R13 ;  /* 0x0000000911117223 */ /* 0x000fe2000000000d */
[-CC-:B------:R-:W-:Y:S01]  /*0980*/  FFMA R6, R6, R10.reuse, R14.reuse ;  /* 0x0000000a06067223 */ /* 0x180fe2000000000e */
[-CC-:B------:R-:W-:Y:S01]  /*0990*/  FFMA R21, R21, R10.reuse, R14.reuse ;  /* 0x0000000a15157223 */ /* 0x180fe2000000000e */
[-CC-:B------:R-:W-:Y:S01]  /*09a0*/  FFMA R26, R26, R10.reuse, R14.reuse ;  /* 0x0000000a1a1a7223 */ /* 0x180fe2000000000e */
[----:B------:R-:W-:Y:S01]  /*09b0*/  FFMA R18, R18, R10, R14 ;  /* 0x0000000a12127223 */ /* 0x000fe2000000000e */
[-CC-:B------:R-:W-:Y:S01]  /*09c0*/  FFMA R22, R22, R11.reuse, R15.reuse ;  /* 0x0000000b16167223 */ /* 0x180fe2000000000f */
[-CC-:B------:R-:W-:Y:S01]  /*09d0*/  FFMA R19, R19, R11.reuse, R15.reuse ;  /* 0x0000000b13137223 */ /* 0x180fe2000000000f */
[-CC-:B------:R-:W-:Y:S01]  /*09e0*/  FFMA R23, R23, R11.reuse, R15.reuse ;  /* 0x0000000b17177223 */ /* 0x180fe2000000000f */
[----:B------:R-:W-:-:S02]  /*09f0*/  FFMA R7, R7, R11, R15 ;  /* 0x0000000b07077223 */ /* 0x000fc4000000000f */
[----:B------:R-:W-:Y:S02]  /*0a00*/  FSETP.GEU.AND P0, PT, R22, RZ, PT ;  /* 0x000000ff1600720b */ /* 0x000fe40003f0e000 */
[----:B-1----:R-:W-:Y:S02]  /*0a10*/  SHF.L.U32 R9, R8, 0x8, RZ ;  /* 0x0000000808097819 */ /* 0x002fe400000006ff */
[----:B------:R-:W-:Y:S02]  /*0a20*/  SHF.R.U32.HI R10, RZ, 0x4, R8 ;  /* 0x00000004ff0a7819 */ /* 0x000fe40000011608 */
[----:B------:R-:W-:Y:S02]  /*0a30*/  LOP3.LUT R9, R9, 0xf00, RZ, 0xc0, !PT ;  /* 0x00000f0009097812 */ /* 0x000fe400078ec0ff */
[----:B------:R-:W-:Y:S02]  /*0a40*/  SGXT.U32 R10, R10, 0x4 ;  /* 0x000000040a0a781a */ /* 0x000fe40000000000 */
[----:B------:R-:W-:-:S02]  /*0a50*/  LOP3.LUT R12, R9, 0x40, RZ, 0xfc, !PT ;  /* 0x00000040090c7812 */ /* 0x000fc400078efcff */
[C---:B------:R-:W-:Y:S02]  /*0a60*/  LOP3.LUT R13, R9.reuse, 0x80, RZ, 0xfc, !PT ;  /* 0x00000080090d7812 */ /* 0x040fe400078efcff */
[C---:B------:R-:W-:Y:S02]  /*0a70*/  LOP3.LUT R10, R9.reuse, R10, RZ, 0xfc, !PT ;  /* 0x0000000a090a7212 */ /* 0x040fe400078efcff */
[C---:B------:R-:W-:Y:S02]  /*0a80*/  LOP3.LUT R14, R9.reuse, 0xc0, RZ, 0xfc, !PT ;  /* 0x000000c0090e7812 */ /* 0x040fe400078efcff */
[----:B------:R-:W-:Y:S02]  /*0a90*/  LEA.HI R11, R9, UR4, RZ, 0x1c ;  /* 0x00000004090b7c11 */ /* 0x000fe4000f8fe0ff */
[----:B------:R-:W-:Y:S02]  /*0aa0*/  LEA.HI R9, R12, UR4, RZ, 0x1c ;  /* 0x000000040c097c11 */ /* 0x000fe4000f8fe0ff */
[----:B------:R-:W-:-:S03]  /*0ab0*/  LEA.HI R13, R13, UR4, RZ, 0x1c ;  /* 0x000000040d0d7c11 */ /* 0x000fc6000f8fe0ff */
[----:B------:R-:W-:Y:S01]  /*0ac0*/  IMAD R12, R10, 0x4, R9 ;  /* 0x000000040a0c7824 */ /* 0x000fe200078e0209 */
[----:B------:R-:W-:Y:S01]  /*0ad0*/  FSETP.GEU.AND P1, PT, R6, RZ, PT ;  /* 0x000000ff0600720b */ /* 0x000fe20003f2e000 */
[----:B------:R-:W-:Y:S01]  /*0ae0*/  IMAD R9, R10, 0x4, R13 ;  /* 0x000000040a097824 */ /* 0x000fe200078e020d */
[----:B------:R-:W-:Y:S02]  /*0af0*/  FSEL R13, R22, RZ, P0 ;  /* 0x000000ff160d7208 */ /* 0x000fe40000000000 */
[----:B------:R-:W-:Y:S02]  /*0b00*/  FSETP.GEU.AND P0, PT, R25, RZ, PT ;  /* 0x000000ff1900720b */ /* 0x000fe40003f0e000 */
[----:B------:R-:W-:Y:S02]  /*0b10*/  FSETP.GEU.AND P3, PT, R4, RZ, PT ;  /* 0x000000ff0400720b */ /* 0x000fe40003f6e000 */
[----:B------:R-:W-:Y:S02]  /*0b20*/  LEA.HI R15, R14, UR4, RZ, 0x1c ;  /* 0x000000040e0f7c11 */ /* 0x000fe4000f8fe0ff */
[----:B------:R-:W-:-:S02]  /*0b30*/  FSETP.GEU.AND P2, PT, R5, RZ, PT ;  /* 0x000000ff0500720b */ /* 0x000fc40003f4e000 */
[----:B------:R-:W-:Y:S02]  /*0b40*/  FSEL R6, R6, RZ, P1 ;  /* 0x000000ff06067208 */ /* 0x000fe40000800000 */
[----:B------:R-:W-:Y:S02]  /*0b50*/  FSETP.GEU.AND P1, PT, R19, RZ, PT ;  /* 0x000000ff1300720b */ /* 0x000fe40003f2e000 */
[----:B------:R-:W-:Y:S01]  /*0b60*/  FSEL R14, R25, RZ, P0 ;  /* 0x000000ff190e7208 */ /* 0x000fe20000000000 */
[----:B------:R-:W-:Y:S01]  /*0b70*/  IMAD R11, R10, 0x4, R11 ;  /* 0x000000040a0b7824 */ /* 0x000fe200078e020b */
[----:B------:R-:W-:Y:S02]  /*0b80*/  FSETP.GEU.AND P0, PT, R28, RZ, PT ;  /* 0x000000ff1c00720b */ /* 0x000fe40003f0e000 */
[----:B------:R-:W-:Y:S02]  /*0b90*/  FSEL R4, R4, RZ, P3 ;  /* 0x000000ff04047208 */ /* 0x000fe40001800000 */
[----:B------:R-:W-:-:S02]  /*0ba0*/  FSEL R5, R5, RZ, P2 ;  /* 0x000000ff05057208 */ /* 0x000fc40001000000 */
[----:B------:R-:W-:Y:S02]  /*0bb0*/  FSETP.GEU.AND P3, PT, R20, RZ, PT ;  /* 0x000000ff1400720b */ /* 0x000fe40003f6e000 */
[----:B------:R-:W-:Y:S02]  /*0bc0*/  FSETP.GEU.AND P2, PT, R21, RZ, PT ;  /* 0x000000ff1500720b */ /* 0x000fe40003f4e000 */
[----:B------:R-:W-:Y:S02]  /*0bd0*/  FSEL R19, R19, RZ, P1 ;  /* 0x000000ff13137208 */ /* 0x000fe40000800000 */
[----:B------:R-:W-:Y:S02]  /*0be0*/  LEA R10, R10, R15, 0x2 ;  /* 0x0000000f0a0a7211 */ /* 0x000fe400078e10ff */
[----:B------:R-:W-:Y:S02]  /*0bf0*/  FSEL R28, R28, RZ, P0 ;  /* 0x000000ff1c1c7208 */ /* 0x000fe40000000000 */
[----:B------:R-:W-:Y:S01]  /*0c00*/  FSETP.GEU.AND P1, PT, R27, RZ, PT ;  /* 0x000000ff1b00720b */ /* 0x000fe20003f2e000 */
[----:B------:R1:W-:Y:S01]  /*0c10*/  STS [R11], R4 ;  /* 0x000000040b007388 */ /* 0x0003e20000000800 */
[----:B------:R-:W-:-:S02]  /*0c20*/  FSETP.GEU.AND P0, PT, R26, RZ, PT ;  /* 0x000000ff1a00720b */ /* 0x000fc40003f0e000 */
[----:B------:R-:W-:Y:S01]  /*0c30*/  FSEL R15, R20, RZ, P3 ;  /* 0x000000ff140f7208 */ /* 0x000fe20001800000 */
[----:B------:R-:W-:Y:S01]  /*0c40*/  STS [R12+0x100], R5 ;  /* 0x000100050c007388 */ /* 0x000fe20000000800 */
[----:B------:R-:W-:Y:S02]  /*0c50*/  FSEL R27, R27, RZ, P1 ;  /* 0x000000ff1b1b7208 */ /* 0x000fe40000800000 */
[----:B------:R-:W-:Y:S01]  /*0c60*/  FSETP.GEU.AND P1, PT, R16, RZ, PT ;  /* 0x000000ff1000720b */ /* 0x000fe20003f2e000 */
[----:B------:R-:W-:Y:S01]  /*0c70*/  STS [R9+0x200], R6 ;  /* 0x0002000609007388 */ /* 0x000fe20000000800 */
[----:B-1----:R-:W-:-:S03]  /*0c80*/  FSEL R4, R21, RZ, P2 ;  /* 0x000000ff15047208 */ /* 0x002fc60001000000 */
[----:B------:R-:W-:Y:S01]  /*0c90*/  STS [R10+0x300], R13 ;  /* 0x0003000d0a007388 */ /* 0x000fe20000000800 */
[----:B------:R-:W-:Y:S02]  /*0ca0*/  FSEL R26, R26, RZ, P0 ;  /* 0x000000ff1a1a7208 */ /* 0x000fe40000000000 */
[----:B------:R-:W-:Y:S01]  /*0cb0*/  FSETP.GEU.AND P0, PT, R17, RZ, PT ;  /* 0x000000ff1100720b */ /* 0x000fe20003f0e000 */
[----:B------:R-:W-:Y:S01]  /*0cc0*/  STS [R11+0x40], R14 ;  /* 0x0000400e0b007388 */ /* 0x000fe20000000800 */
[----:B------:R-:W-:-:S03]  /*0cd0*/  FSETP.GEU.AND P2, PT, R23, RZ, PT ;  /* 0x000000ff1700720b */ /* 0x000fc60003f4e000 */
[----:B------:R-:W-:Y:S01]  /*0ce0*/  STS [R12+0x140], R15 ;  /* 0x0001400f0c007388 */ /* 0x000fe20000000800 */
[----:B------:R-:W-:-:S03]  /*0cf0*/  FSEL R17, R17, RZ, P0 ;  /* 0x000000ff11117208 */ /* 0x000fc60000000000 */
[----:B------:R1:W-:Y:S01]  /*0d00*/  STS [R9+0x240], R4 ;  /* 0x0002400409007388 */ /* 0x0003e20000000800 */
[----:B------:R-:W-:Y:S02]  /*0d10*/  FSEL R23, R23, RZ, P2 ;  /* 0x000000ff17177208 */ /* 0x000fe40001000000 */
[C---:B------:R-:W-:Y:S01]  /*0d20*/  FSETP.GEU.AND P0, PT, R7.reuse, RZ, PT ;  /* 0x000000ff0700720b */ /* 0x040fe20003f0e000 */
[----:B------:R-:W-:Y:S01]  /*0d30*/  STS [R10+0x340], R19 ;  /* 0x000340130a007388 */ /* 0x000fe20000000800 */
[----:B-1----:R-:W-:Y:S02]  /*0d40*/  FSEL R4, R16, RZ, P1 ;  /* 0x000000ff10047208 */ /* 0x002fe40000800000 */
[----:B------:R-:W-:Y:S01]  /*0d50*/  FSETP.GEU.AND P1, PT, R18, RZ, PT ;  /* 0x000000ff1200720b */ /* 0x000fe20003f2e000 */
[----:B------:R-:W-:Y:S01]  /*0d60*/  STS [R11+0x80], R28 ;  /* 0x0000801c0b007388 */ /* 0x000fe20000000800 */
[----:B------:R-:W-:Y:S01]  /*0d70*/  IMAD.SHL.U32 R16, R8, 0x4, RZ ;  /* 0x0000000408107824 */ /* 0x000fe200078e00ff */
[----:B------:R-:W-:-:S02]  /*0d80*/  FSEL R7, R7, RZ, P0 ;  /* 0x000000ff07077208 */ /* 0x000fc40000000000 */
[----:B------:R-:W-:Y:S01]  /*0d90*/  STS [R12+0x180], R27 ;  /* 0x0001801b0c007388 */ /* 0x000fe20000000800 */
[----:B------:R-:W-:-:S03]  /*0da0*/  FSEL R18, R18, RZ, P1 ;  /* 0x000000ff12127208 */ /* 0x000fc60000800000 */
[----:B------:R-:W-:Y:S04]  /*0db0*/  STS [R9+0x280], R26 ;  /* 0x0002801a09007388 */ /* 0x000fe80000000800 */
[----:B------:R-:W-:Y:S01]  /*0dc0*/  STS [R10+0x380], R23 ;  /* 0x000380170a007388 */ /* 0x000fe20000000800 */
[----:B------:R-:W-:-:S03]  /*0dd0*/  LOP3.LUT R16, R16, 0x3fc, RZ, 0xc0, !PT ;  /* 0x000003fc10107812 */ /* 0x000fc600078ec0ff */
[----:B------:R1:W-:Y:S04]  /*0de0*/  STS [R11+0xc0], R4 ;  /* 0x0000c0040b007388 */ /* 0x0003e80000000800 */
[----:B------:R-:W-:Y:S04]  /*0df0*/  STS [R12+0x1c0], R17 ;  /* 0x0001c0110c007388 */ /* 0x000fe80000000800 */
[----:B------:R2:W-:Y:S04]  /*0e00*/  STS [R9+0x2c0], R18 ;  /* 0x0002c01209007388 */ /* 0x0005e80000000800 */
[----:B------:R-:W-:Y:S01]  /*0e10*/  STS [R10+0x3c0], R7 ;  /* 0x0003c0070a007388 */ /* 0x000fe20000000800 */
[----:B------:R-:W-:-:S02]  /*0e20*/  LOP3.LUT R5, R16, 0x400, RZ, 0xfc, !PT ;  /* 0x0000040010057812 */ /* 0x000fc400078efcff */
[----:B------:R-:W-:Y:S02]  /*0e30*/  LOP3.LUT R6, R16, 0x800, RZ, 0xfc, !PT ;  /* 0x0000080010067812 */ /* 0x000fe400078efcff */
[----:B------:R-:W-:Y:S02]  /*0e40*/  SHF.R.U32.HI R8, RZ, 0x2, R8 ;  /* 0x00000002ff087819 */ /* 0x000fe40000011608 */
[----:B-1----:R-:W-:Y:S02]  /*0e50*/  SHF.R.U32.HI R4, RZ, 0x4, R5 ;  /* 0x00000004ff047819 */ /* 0x002fe40000011605 */
[----:B------:R-:W-:Y:S02]  /*0e60*/  SHF.R.U32.HI R6, RZ, 0x4, R6 ;  /* 0x00000004ff067819 */ /* 0x000fe40000011606 */
[----:B------:R-:W-:Y:S02]  /*0e70*/  LOP3.LUT R8, R8, 0x3c, RZ, 0xc0, !PT ;  /* 0x0000003c08087812 */ /* 0x000fe400078ec0ff */
[----:B------:R-:W-:-:S02]  /*0e80*/  LOP3.LUT R4, R4, 0x7c, RZ, 0xc0, !PT ;  /* 0x0000007c04047812 */ /* 0x000fc400078ec0ff */
[----:B------:R-:W-:Y:S01]  /*0e90*/  LOP3.LUT R6, R6, 0xbc, RZ, 0xc0, !PT ;  /* 0x000000bc06067812 */ /* 0x000fe200078ec0ff */
[----:B------:R-:W-:Y:S02]  /*0ea0*/  VIADD R5, R8, UR4 ;  /* 0x0000000408057c36 */ /* 0x000fe40008000000 */
[----:B------:R-:W-:Y:S01]  /*0eb0*/  VIADD R11, R4, UR4 ;  /* 0x00000004040b7c36 */ /* 0x000fe20008000000 */
[----:B--2---:R-:W-:Y:S01]  /*0ec0*/  IADD3 R9, R6, UR4, RZ ;  /* 0x0000000406097c10 */ /* 0x004fe2000fffe0ff */
[C---:B------:R-:W-:Y:S01]  /*0ed0*/  IMAD R17, R16.reuse, 0x4, R5 ;  /* 0x0000000410117824 */ /* 0x040fe200078e0205 */
[----:B------:R-:W-:Y:S01]  /*0ee0*/  BAR.SYNC.DEFER_BLOCKING 0x0 ;  /* 0x0000000000007b1d */ /* 0x000fe20000010000 */
[C---:B------:R-:W-:Y:S02]  /*0ef0*/  IMAD R25, R16.reuse, 0x4, R11 ;  /* 0x0000000410197824 */ /* 0x040fe400078e020b */
[----:B------:R-:W-:Y:S01]  /*0f00*/  IMAD R27, R16, 0x4, R9 ;  /* 0x00000004101b7824 */ /* 0x000fe200078e0209 */
[----:B------:R-:W-:-:S02]  /*0f10*/  LOP3.LUT R19, R3, 0x20, R2, 0xfe, !PT ;  /* 0x0000002003137812 */ /* 0x000fc400078efe02 */
[----:B------:R-:W-:Y:S02]  /*0f20*/  LOP3.LUT R18, R3, R2, RZ, 0xfc, !PT ;  /* 0x0000000203127212 */ /* 0x000fe400078efcff */
[----:B------:R-:W-:Y:S01]  /*0f30*/  LOP3.LUT R20, R3, 0x10, R2, 0xfe, !PT ;  /* 0x0000001003147812 */ /* 0x000fe200078efe02 */
[----:B------:R-:W-:-:S04]  /*0f40*/  IMAD.HI R22, R19, 0x2aaaaaab, RZ ;  /* 0x2aaaaaab13167827 */ /* 0x000fc800078e02ff */
[----:B------:R-:W-:Y:S01]  /*0f50*/  IMAD.HI R21, R18, 0x2aaaaaab, RZ ;  /* 0x2aaaaaab12157827 */ /* 0x000fe200078e02ff */
[----:B------:R-:W-:Y:S01]  /*0f60*/  SHF.R.U32.HI R23, RZ, 0x1f, R22 ;  /* 0x0000001fff177819 */ /* 0x000fe20000011616 */
[----:B------:R-:W-:Y:S04]  /*0f70*/  LDS R4, [R17] ;  /* 0x0000000011047984 */ /* 0x000fe80000000800 */
[----:B------:R-:W-:Y:S04]  /*0f80*/  LDS R5, [R17+0x4] ;  /* 0x0000040011057984 */ /* 0x000fe80000000800 */
[----:B------:R-:W-:Y:S04]  /*0f90*/  LDS R6, [R17+0x8] ;  /* 0x0000080011067984 */ /* 0x000fe80000000800 */
[----:B------:R1:W2:Y:S04]  /*0fa0*/  LDS R7, [R17+0xc] ;  /* 0x00000c0011077984 */ /* 0x0002a80000000800 */
[----:B------:R-:W-:Y:S04]  /*0fb0*/  LDS R8, [R25+0x1000] ;  /* 0x0010000019087984 */ /* 0x000fe80000000800 */
[----:B------:R-:W-:Y:S04]  /*0fc0*/  LDS R9, [R25+0x1004] ;  /* 0x0010040019097984 */ /* 0x000fe80000000800 */
[----:B------:R-:W-:Y:S04]  /*0fd0*/  LDS R10, [R25+0x1008] ;  /* 0x00100800190a7984 */ /* 0x000fe80000000800 */
[----:B------:R-:W3:Y:S04]  /*0fe0*/  LDS R11, [R25+0x100c] ;  /* 0x00100c00190b7984 */ /* 0x000ee80000000800 */
[----:B------:R-:W-:Y:S04]  /*0ff0*/  LDS R12, [R27+0x2000] ;  /* 0x002000001b0c7984 */ /* 0x000fe80000000800 */
[----:B------:R-:W-:Y:S04]  /*1000*/  LDS R13, [R27+0x2004] ;  /* 0x002004001b0d7984 */ /* 0x000fe80000000800 */
[----:B------:R-:W-:Y:S04]  /*1010*/  LDS R14, [R27+0x2008] ;  /* 0x002008001b0e7984 */ /* 0x000fe80000000800 */
[----:B------:R4:W5:Y:S01]  /*1020*/  LDS R15, [R27+0x200c] ;  /* 0x00200c001b0f7984 */ /* 0x0009620000000800 */
[----:B------:R-:W-:Y:S01]  /*1030*/  IMAD.HI R24, R20, 0x2aaaaaab, RZ ;  /* 0x2aaaaaab14187827 */ /* 0x000fe200078e02ff */
[----:B-1----:R-:W-:-:S02]  /*1040*/  LOP3.LUT R17, R3, 0x30, R2, 0xfe, !PT ;  /* 0x0000003003117812 */ /* 0x002fc400078efe02 */
[----:B------:R-:W1:Y:S01]  /*1050*/  LDC.64 R2, c[0x0][0x238] ;  /* 0x00008e00ff027b82 */ /* 0x000e620000000a00 */
[----:B------:R-:W-:Y:S02]  /*1060*/  LEA.HI.SX32 R22, R22, R23, 0x1a ;  /* 0x0000001716167211 */ /* 0x000fe400078fd2ff */
[----:B------:R-:W-:Y:S02]  /*1070*/  SHF.R.U32.HI R26, RZ, 0x1f, R21 ;  /* 0x0000001fff1a7819 */ /* 0x000fe40000011615 */
[----:B------:R-:W-:Y:S02]  /*1080*/  SHF.R.U32.HI R23, RZ, 0x1f, R24 ;  /* 0x0000001fff177819 */ /* 0x000fe40000011618 */
[----:B------:R-:W-:Y:S02]  /*1090*/  ISETP.GE.AND P0, PT, R0, 0xc4, PT ;  /* 0x000000c40000780c */ /* 0x000fe40003f06270 */
[----:B------:R-:W-:Y:S02]  /*10a0*/  LEA.HI.SX32 R21, R21, R26, 0x1a ;  /* 0x0000001a15157211 */ /* 0x000fe400078fd2ff */
[----:B------:R-:W-:-:S02]  /*10b0*/  LEA.HI.SX32 R23, R24, R23, 0x1a ;  /* 0x0000001718177211 */ /* 0x000fc400078fd2ff */
[----:B------:R-:W-:Y:S01]  /*10c0*/  ISETP.LT.AND P1, PT, R19, 0x600, !P0 ;  /* 0x000006001300780c */ /* 0x000fe20004721270 */
[----:B------:R-:W-:Y:S02]  /*10d0*/  IMAD R19, R22, -0x180, R19 ;  /* 0xfffffe8016137824 */ /* 0x000fe400078e0213 */
[----:B----4-:R-:W-:Y:S02]  /*10e0*/  IMAD R27, R21, -0x180, R18 ;  /* 0xfffffe80151b7824 */ /* 0x010fe400078e0212 */
[----:B------:R-:W-:Y:S01]  /*10f0*/  IMAD R25, R23, -0x180, R20 ;  /* 0xfffffe8017197824 */ /* 0x000fe200078e0214 */
[----:B------:R-:W-:Y:S01]  /*1100*/  ISETP.LT.AND P3, PT, R18, 0x600, !P0 ;  /* 0x000006001200780c */ /* 0x000fe20004761270 */
[--C-:B------:R-:W-:Y:S01]  /*1110*/  IMAD R19, R19, 0xc4, R0.reuse ;  /* 0x000000c413137824 */ /* 0x100fe200078e0200 */
[----:B------:R-:W-:Y:S01]  /*1120*/  ISETP.LT.AND P2, PT, R20, 0x600, !P0 ;  /* 0x000006001400780c */ /* 0x000fe20004741270 */
[--C-:B------:R-:W-:Y:S01]  /*1130*/  IMAD R18, R27, 0xc4, R0.reuse ;  /* 0x000000c41b127824 */ /* 0x100fe200078e0200 */
[----:B------:R-:W-:Y:S01]  /*1140*/  LOP3.LUT R24, R16, 0xc00, RZ, 0xfc, !PT ;  /* 0x00000c0010187812 */ /* 0x000fe200078efcff */
[----:B------:R-:W-:Y:S01]  /*1150*/  IMAD R20, R25, 0xc4, R0 ;  /* 0x000000c419147824 */ /* 0x000fe200078e0200 */
[----:B------:R-:W-:Y:S01]  /*1160*/  ISETP.LT.AND P0, PT, R17, 0x600, !P0 ;  /* 0x000006001100780c */ /* 0x000fe20004701270 */
[----:B------:R-:W-:Y:S01]  /*1170*/  IMAD R25, R22, 0x63880, R19 ;  /* 0x0006388016197824 */ /* 0x000fe200078e0213 */
[----:B------:R-:W-:Y:S01]  /*1180*/  SHF.R.U32.HI R24, RZ, 0x4, R24 ;  /* 0x00000004ff187819 */ /* 0x000fe20000011618 */
[----:B------:R-:W-:-:S02]  /*1190*/  IMAD R19, R21, 0x63880, R18 ;  /* 0x0006388015137824 */ /* 0x000fc400078e0212 */
[----:B------:R-:W-:Y:S01]  /*11a0*/  IMAD R21, R23, 0x63880, R20 ;  /* 0x0006388017157824 */ /* 0x000fe200078e0214 */
[----:B------:R-:W-:Y:S01]  /*11b0*/  LOP3.LUT R24, R24, 0xfc, RZ, 0xc0, !PT ;  /* 0x000000fc18187812 */ /* 0x000fe200078ec0ff */
[----:B-1----:R-:W-:-:S04]  /*11c0*/  IMAD.WIDE R18, R19, 0x4, R2 ;  /* 0x0000000413127825 */ /* 0x002fc800078e0202 */
[----:B------:R-:W-:Y:S01]  /*11d0*/  IMAD.WIDE R20, R21, 0x4, R2 ;  /* 0x0000000415147825 */ /* 0x000fe200078e0202 */
[----:B------:R-:W-:-:S03]  /*11e0*/  IADD3 R27, R24, UR4, RZ ;  /* 0x00000004181b7c10 */ /* 0x000fc6000fffe0ff */
[----:B------:R-:W-:Y:S01]  /*11f0*/  IMAD.WIDE R22, R25, 0x4, R2 ;  /* 0x0000000419167825 */ /* 0x000fe200078e0202 */
[----:B--2---:R1:W-:Y:S04]  /*1200*/  @P3 STG.E.128 desc[UR6][R18.64], R4 ;  /* 0x0000000412003986 */ /* 0x0043e8000c101d06 */
[----:B---3--:R1:W-:Y:S01]  /*1210*/  @P2 STG.E.128 desc[UR6][R20.64], R8 ;  /* 0x0000000814002986 */ /* 0x0083e2000c101d06 */
[----:B------:R-:W-:-:S03]  /*1220*/  IMAD R27, R16, 0x4, R27 ;  /* 0x00000004101b7824 */ /* 0x000fc600078e021b */
[----:B-----5:R1:W-:Y:S01]  /*1230*/  @P1 STG.E.128 desc[UR6][R22.64], R12 ;  /* 0x0000000c16001986 */ /* 0x0203e2000c101d06 */
[----:B------:R-:W-:Y:S05]  /*1240*/  @!P0 EXIT ;  /* 0x000000000000894d */ /* 0x000fea0003800000 */
[----:B-1----:R-:W-:Y:S01]  /*1250*/  LDS R4, [R27+0x3000] ;  /* 0x003000001b047984 */ /* 0x002fe20000000800 */
[----:B------:R-:W-:-:S03]  /*1260*/  IMAD.HI R8, R17, 0x2aaaaaab, RZ ;  /* 0x2aaaaaab11087827 */ /* 0x000fc600078e02ff */
[----:B------:R-:W-:Y:S02]  /*1270*/  LDS R5, [R27+0x3004] ;  /* 0x003004001b057984 */ /* 0x000fe40000000800 */
[----:B------:R-:W-:Y:S02]  /*1280*/  SHF.R.U32.HI R9, RZ, 0x1f, R8 ;  /* 0x0000001fff097819 */ /* 0x000fe40000011608 */
[----:B------:R-:W-:Y:S02]  /*1290*/  LDS R6, [R27+0x3008] ;  /* 0x003008001b067984 */ /* 0x000fe40000000800 */
[----:B------:R-:W-:Y:S02]  /*12a0*/  LEA.HI.SX32 R8, R8, R9, 0x1a ;  /* 0x0000000908087211 */ /* 0x000fe400078fd2ff */
[----:B------:R-:W0:Y:S03]  /*12b0*/  LDS R7, [R27+0x300c] ;  /* 0x00300c001b077984 */ /* 0x000e260000000800 */
[----:B------:R-:W-:-:S04]  /*12c0*/  IMAD R17, R8, -0x180, R17 ;  /* 0xfffffe8008117824 */ /* 0x000fc800078e0211 */
[----:B------:R-:W-:-:S04]  /*12d0*/  IMAD R17, R17, 0xc4, R0 ;  /* 0x000000c411117824 */ /* 0x000fc800078e0200 */
[----:B------:R-:W-:-:S04]  /*12e0*/  IMAD R17, R8, 0x63880, R17 ;  /* 0x0006388008117824 */ /* 0x000fc800078e0211 */
[----:B------:R-:W-:-:S05]  /*12f0*/  IMAD.WIDE R2, R17, 0x4, R2 ;  /* 0x0000000411027825 */ /* 0x000fca00078e0202 */
[----:B0-----:R-:W-:Y:S01]  /*1300*/  STG.E.128 desc[UR6][R2.64], R4 ;  /* 0x0000000402007986 */ /* 0x001fe2000c101d06 */
[----:B------:R-:W-:Y:S05]  /*1310*/  EXIT ;  /* 0x000000000000794d */ /* 0x000fea0003800000 */
.L_x_0:
[----:B------:R-:W-:-:S00]  /*1320*/  BRA `(.L_x_0) ;  /* 0xfffffffc00fc7947 */ /* 0x000fc0000383ffff */
[----:B------:R-:W-:-:S00]  /*1330*/  NOP ;  /* 0x0000000000007918 */ /* 0x000fc00000000000 */
        /* <DEDUP_REMOVED lines=12> */
.L_x_1:


//--------------------- .nv.global.init           --------------------------
	.section	.nv.global.init,"aw",@progbits
.nv.global.init:
	.type		_$_str,@object
	.size		_$_str,(_$_str_$_2 - _$_str)
_$_str:
        /*0000*/ 	.byte	0x5f, 0x5f, 0x43, 0x55, 0x44, 0x41, 0x5f, 0x46, 0x54, 0x5a, 0x00
	.type		_$_str_$_2,@object
	.size		_$_str_$_2,(.L_1 - _$_str_$_2)
_$_str_$_2:
        /*000b*/ 	.byte	0x5f, 0x5f, 0x43, 0x55, 0x44, 0x41, 0x5f, 0x50, 0x52, 0x45, 0x43, 0x5f, 0x53, 0x51, 0x52, 0x54
        /*001b*/ 	.byte	0x00
.L_1:


//--------------------- .nv.shared.triton_poi_fused__native_batch_norm_legit_no_training_relu_45 --------------------------
	.section	.nv.shared.triton_poi_fused__native_batch_norm_legit_no_training_relu_45,"aw",@nobits
	.sectionflags	@""
	.align	16
	.zero		1024


//--------------------- .nv.constant0.triton_poi_fused__native_batch_norm_legit_no_training_relu_45 --------------------------
	.section	.nv.constant0.triton_poi_fused__native_batch_norm_legit_no_training_relu_45,"a",@progbits
	.sectionflags	@""
	.align	4
.nv.constant0.triton_poi_fused__native_batch_norm_legit_no_training_relu_45:
	.zero		584
